	.headerflags	@"EF_CUDA_TEXMODE_UNIFIED EF_CUDA_64BIT_ADDRESS EF_CUDA_ACCELERATORS EF_CUDA_SM90 EF_CUDA_VIRTUAL_SM(EF_CUDA_SM90)"
	.elftype	@"ET_EXEC"


//--------------------- .nv.info                  --------------------------
	.section	.nv.info,"",@"SHT_CUDA_INFO"
	.align	4


	//----- nvinfo : EIATTR_REGCOUNT
	.align		4
        /*0000*/ 	.byte	0x04, 0x2f
        /*0002*/ 	.short	(.L_3 - .L_2)
	.align		4
.L_2:
        /*0004*/ 	.word	index@(triton_poi_fused__native_batch_norm_legit_no_training_leaky_relu_leaky_relu_backward_14)
        /*0008*/ 	.word	0x00000012


	//----- nvinfo : EIATTR_MIN_STACK_SIZE
	.align		4
.L_3:
        /*000c*/ 	.byte	0x04, 0x12
        /*000e*/ 	.short	(.L_5 - .L_4)
	.align		4
.L_4:
        /*0010*/ 	.word	index@(triton_poi_fused__native_batch_norm_legit_no_training_leaky_relu_leaky_relu_backward_14)
        /*0014*/ 	.word	0x00000000


	//----- nvinfo : EIATTR_FRAME_SIZE
	.align		4
.L_5:
        /*0018*/ 	.byte	0x04, 0x11
        /*001a*/ 	.short	(.L_7 - .L_6)
	.align		4
.L_6:
        /*001c*/ 	.word	index@(triton_poi_fused__native_batch_norm_legit_no_training_leaky_relu_leaky_relu_backward_14)
        /*0020*/ 	.word	0x00000000


	//----- nvinfo : EIATTR_MIN_STACK_SIZE
	.align		4
.L_7:
        /*0024*/ 	.byte	0x04, 0x12
        /*0026*/ 	.short	(.L_9 - .L_8)
	.align		4
.L_8:
        /*0028*/ 	.word	index@(triton_poi_fused__native_batch_norm_legit_no_training_leaky_relu_leaky_relu_backward_14)
        /*002c*/ 	.word	0x00000000
.L_9:


//--------------------- .nv.info.triton_poi_fused__native_batch_norm_legit_no_training_leaky_relu_leaky_relu_backward_14 --------------------------
	.section	.nv.info.triton_poi_fused__native_batch_norm_legit_no_training_leaky_relu_leaky_relu_backward_14,"",@"SHT_CUDA_INFO"
	.sectionflags	@""
	.align	4


	//----- nvinfo : EIATTR_CUDA_API_VERSION
	.align		4
        /*0000*/ 	.byte	0x04, 0x37
        /*0002*/ 	.short	(.L_11 - .L_10)
.L_10:
        /*0004*/ 	.word	0x0000007c


	//----- nvinfo : EIATTR_KPARAM_INFO
	.align		4
.L_11:
        /*0008*/ 	.byte	0x04, 0x17
        /*000a*/ 	.short	(.L_13 - .L_12)
.L_12:
        /*000c*/ 	.word	0x00000000
        /*0010*/ 	.short	0x0007
        /*0012*/ 	.short	0x0038
        /*0014*/ 	.byte	0x00, 0xf0, 0x11, 0x00


	//----- nvinfo : EIATTR_KPARAM_INFO
	.align		4
.L_13:
        /*0018*/ 	.byte	0x04, 0x17
        /*001a*/ 	.short	(.L_15 - .L_14)
.L_14:
        /*001c*/ 	.word	0x00000000
        /*0020*/ 	.short	0x0006
        /*0022*/ 	.short	0x0030
        /*0024*/ 	.byte	0x00, 0xf4, 0x21, 0x00


	//----- nvinfo : EIATTR_KPARAM_INFO
	.align		4
.L_15:
        /*0028*/ 	.byte	0x04, 0x17
        /*002a*/ 	.short	(.L_17 - .L_16)
.L_16:
        /*002c*/ 	.word	0x00000000
        /*0030*/ 	.short	0x0005
        /*0032*/ 	.short	0x0028
        /*0034*/ 	.byte	0x00, 0xf4, 0x21, 0x00


	//----- nvinfo : EIATTR_KPARAM_INFO
	.align		4
.L_17:
        /*0038*/ 	.byte	0x04, 0x17
        /*003a*/ 	.short	(.L_19 - .L_18)
.L_18:
        /*003c*/ 	.word	0x00000000
        /*0040*/ 	.short	0x0004
        /*0042*/ 	.short	0x0020
        /*0044*/ 	.byte	0x00, 0xf4, 0x21, 0x00


	//----- nvinfo : EIATTR_KPARAM_INFO
	.align		4
.L_19:
        /*0048*/ 	.byte	0x04, 0x17
        /*004a*/ 	.short	(.L_21 - .L_20)
.L_20:
        /*004c*/ 	.word	0x00000000
        /*0050*/ 	.short	0x0003
        /*0052*/ 	.short	0x0018
        /*0054*/ 	.byte	0x00, 0xf4, 0x21, 0x00


	//----- nvinfo : EIATTR_KPARAM_INFO
	.align		4
.L_21:
        /*0058*/ 	.byte	0x04, 0x17
        /*005a*/ 	.short	(.L_23 - .L_22)
.L_22:
        /*005c*/ 	.word	0x00000000
        /*0060*/ 	.short	0x0002
        /*0062*/ 	.short	0x0010
        /*0064*/ 	.byte	0x00, 0xf4, 0x21, 0x00


	//----- nvinfo : EIATTR_KPARAM_INFO
	.align		4
.L_23:
        /*0068*/ 	.byte	0x04, 0x17
        /*006a*/ 	.short	(.L_25 - .L_24)
.L_24:
        /*006c*/ 	.word	0x00000000
        /*0070*/ 	.short	0x0001
        /*0072*/ 	.short	0x0008
        /*0074*/ 	.byte	0x00, 0xf4, 0x21, 0x00


	//----- nvinfo : EIATTR_KPARAM_INFO
	.align		4
.L_25:
        /*0078*/ 	.byte	0x04, 0x17
        /*007a*/ 	.short	(.L_27 - .L_26)
.L_26:
        /*007c*/ 	.word	0x00000000
        /*0080*/ 	.short	0x0000
        /*0082*/ 	.short	0x0000
        /*0084*/ 	.byte	0x00, 0xf4, 0x21, 0x00


	//----- nvinfo : EIATTR_SPARSE_MMA_MASK
	.align		4
.L_27:
        /*0088*/ 	.byte	0x03, 0x50
        /*008a*/ 	.short	0x0000


	//----- nvinfo : EIATTR_MAXREG_COUNT
	.align		4
        /*008c*/ 	.byte	0x03, 0x1b
        /*008e*/ 	.short	0x00ff


	//----- nvinfo : EIATTR_EXIT_INSTR_OFFSETS
	.align		4
        /*0090*/ 	.byte	0x04, 0x1c
        /*0092*/ 	.short	(.L_29 - .L_28)


	//   ....[0]....
.L_28:
        /*0094*/ 	.word	0x00000360


	//   ....[1]....
        /*0098*/ 	.word	0x00000380


	//----- nvinfo : EIATTR_REQNTID
	.align		4
.L_29:
        /*009c*/ 	.byte	0x04, 0x10
        /*009e*/ 	.short	(.L_31 - .L_30)
.L_30:
        /*00a0*/ 	.word	0x00000080
        /*00a4*/ 	.word	0x00000001
        /*00a8*/ 	.word	0x00000001


	//----- nvinfo : EIATTR_CBANK_PARAM_SIZE
	.align		4
.L_31:
        /*00ac*/ 	.byte	0x03, 0x19
        /*00ae*/ 	.short	0x003c


	//----- nvinfo : EIATTR_PARAM_CBANK
	.align		4
        /*00b0*/ 	.byte	0x04, 0x0a
        /*00b2*/ 	.short	(.L_33 - .L_32)
	.align		4
.L_32:
        /*00b4*/ 	.word	index@(.nv.constant0.triton_poi_fused__native_batch_norm_legit_no_training_leaky_relu_leaky_relu_backward_14)
        /*00b8*/ 	.short	0x0210
        /*00ba*/ 	.short	0x003c


	//----- nvinfo : EIATTR_SW_WAR
	.align		4
.L_33:
        /*00bc*/ 	.byte	0x04, 0x36
        /*00be*/ 	.short	(.L_35 - .L_34)
.L_34:
        /*00c0*/ 	.word	0x00000008
.L_35:


//--------------------- .nv.callgraph             --------------------------
	.section	.nv.callgraph,"",@"SHT_CUDA_CALLGRAPH"
	.align	4
	.sectionentsize	8
	.align		4
        /*0000*/ 	.word	0x00000000
	.align		4
        /*0004*/ 	.word	0xffffffff
	.align		4
        /*0008*/ 	.word	0x00000000
	.align		4
        /*000c*/ 	.word	0xfffffffe
	.align		4
        /*0010*/ 	.word	0x00000000
	.align		4
        /*0014*/ 	.word	0xfffffffd
	.align		4
        /*0018*/ 	.word	0x00000000
	.align		4
        /*001c*/ 	.word	0xfffffffc


//--------------------- .nv.constant4             --------------------------
	.section	.nv.constant4,"a",@progbits
	.align	8
	.align		8
.nv.constant4:
        /*0000*/ 	.dword	_$_str
	.align		8
        /*0008*/ 	.dword	_$_str_$_2


//--------------------- .text.triton_poi_fused__native_batch_norm_legit_no_training_leaky_relu_leaky_relu_backward_14 --------------------------
	.section	.text.triton_poi_fused__native_batch_norm_legit_no_training_leaky_relu_leaky_relu_backward_14,"ax",@progbits
	.align	128
        .global         triton_poi_fused__native_batch_norm_legit_no_training_leaky_relu_leaky_relu_backward_14
        .type           triton_poi_fused__native_batch_norm_legit_no_training_leaky_relu_leaky_relu_backward_14,@function
        .size           triton_poi_fused__native_batch_norm_legit_no_training_leaky_relu_leaky_relu_backward_14,(.L_x_1 - triton_poi_fused__native_batch_norm_legit_no_training_leaky_relu_leaky_relu_backward_14)
        .other          triton_poi_fused__native_batch_norm_legit_no_training_leaky_relu_leaky_relu_backward_14,@"STO_CUDA_ENTRY STV_DEFAULT"
triton_poi_fused__native_batch_norm_legit_no_training_leaky_relu_leaky_relu_backward_14:
.text.triton_poi_fused__native_batch_norm_legit_no_training_leaky_relu_leaky_relu_backward_14:
[----:B------:R-:W0:Y:S01]  /*0000*/  LDC R1, c[0x0][0x28] ;  /* 0x00000a00ff017b82 */ /* 0x000e220000000800 */
[----:B------:R-:W1:Y:S07]  /*0010*/  S2R R0, SR_TID.X ;  /* 0x0000000000007919 */ /* 0x000e6e0000002100 */
[----:B------:R-:W2:Y:S01]  /*0020*/  LDC.64 R6, c[0x0][0x228] ;  /* 0x00008a00ff067b82 */ /* 0x000ea20000000a00 */
[----:B------:R-:W-:Y:S01]  /*0030*/  CS2R R14, SRZ ;  /* 0x00000000000e7805 */ /* 0x000fe2000001ff00 */
[----:B------:R-:W-:Y:S01]  /*0040*/  ULDC.64 UR4, c[0x0][0x208] ;  /* 0x0000820000047ab9 */ /* 0x000fe20000000a00 */
[----:B------:R-:W3:Y:S05]  /*0050*/  S2R R3, SR_CTAID.X ;  /* 0x0000000000037919 */ /* 0x000eea0000002500 */
[----:B------:R-:W4:Y:S08]  /*0060*/  LDC.64 R4, c[0x0][0x220] ;  /* 0x00008800ff047b82 */ /* 0x000f300000000a00 */
[----:B------:R-:W5:Y:S08]  /*0070*/  LDC.64 R8, c[0x0][0x230] ;  /* 0x00008c00ff087b82 */ /* 0x000f700000000a00 */
[----:B------:R-:W5:Y:S01]  /*0080*/  LDC.64 R10, c[0x0][0x238] ;  /* 0x00008e00ff0a7b82 */ /* 0x000f620000000a00 */
[----:B------:R-:W-:Y:S01]  /*0090*/  HFMA2.MMA R12, -RZ, RZ, 0, 0 ;  /* 0x00000000ff0c7435 */ /* 0x000fe200000001ff */
[----:B------:R-:W-:Y:S01]  /*00a0*/  ULDC.64 UR6, c[0x0][0x240] ;  /* 0x0000900000067ab9 */ /* 0x000fe20000000a00 */
[----:B-1----:R-:W-:-:S02]  /*00b0*/  LOP3.LUT R0, R0, 0x7f, RZ, 0xc0, !PT ;  /* 0x0000007f00007812 */ /* 0x002fc400078ec0ff */
[----:B---3--:R-:W-:-:S03]  /*00c0*/  SHF.R.S32.HI R2, RZ, 0x18, R3 ;  /* 0x00000018ff027819 */ /* 0x008fc60000011403 */
[----:B------:R-:W-:Y:S01]  /*00d0*/  IMAD R0, R3, 0x80, R0 ;  /* 0x0000008003007824 */ /* 0x000fe200078e0200 */
[----:B------:R-:W-:-:S04]  /*00e0*/  SGXT R3, R2, 0x1 ;  /* 0x000000010203781a */ /* 0x000fc80000000200 */
[----:B------:R-:W-:Y:S02]  /*00f0*/  ISETP.GE.AND P0, PT, R0, 0x100, PT ;  /* 0x000001000000780c */ /* 0x000fe40003f06270 */
[----:B------:R-:W-:-:S04]  /*0100*/  LEA.HI R3, R3, R0, RZ, 0x6 ;  /* 0x0000000003037211 */ /* 0x000fc800078f30ff */
[----:B------:R-:W-:-:S05]  /*0110*/  LOP3.LUT R3, R3, 0xffffffc0, RZ, 0xc0, !PT ;  /* 0xffffffc003037812 */ /* 0x000fca00078ec0ff */
[----:B------:R-:W-:Y:S02]  /*0120*/  IMAD.IADD R13, R0, 0x1, -R3 ;  /* 0x00000001000d7824 */ /* 0x000fe400078e0a03 */
[----:B------:R-:W1:Y:S02]  /*0130*/  LDC.64 R2, c[0x0][0x218] ;  /* 0x00008600ff027b82 */ /* 0x000e640000000a00 */
[----:B--2---:R-:W-:-:S05]  /*0140*/  IMAD.WIDE R6, R13, 0x4, R6 ;  /* 0x000000040d067825 */ /* 0x004fca00078e0206 */
[----:B------:R5:W2:Y:S01]  /*0150*/  @!P0 LDG.E.EL R14, desc[UR4][R6.64] ;  /* 0x00000004060e8981 */ /* 0x000aa2000c2e1900 */
[----:B----4-:R-:W-:-:S05]  /*0160*/  IMAD.WIDE R4, R13, 0x4, R4 ;  /* 0x000000040d047825 */ /* 0x010fca00078e0204 */
[----:B------:R-:W3:Y:S01]  /*0170*/  @!P0 LDG.E.EL R15, desc[UR4][R4.64] ;  /* 0x00000004040f8981 */ /* 0x000ee2000c2e1900 */
[----:B-----5:R-:W-:-:S04]  /*0180*/  IMAD.WIDE R6, R13, 0x4, R8 ;  /* 0x000000040d067825 */ /* 0x020fc800078e0208 */
[----:B-1----:R-:W-:-:S05]  /*0190*/  IMAD.WIDE R2, R0, 0x4, R2 ;  /* 0x0000000400027825 */ /* 0x002fca00078e0202 */
[----:B------:R1:W3:Y:S01]  /*01a0*/  @!P0 LDG.E R12, desc[UR4][R2.64] ;  /* 0x00000004020c8981 */ /* 0x0002e2000c1e1900 */
[----:B0-----:R-:W-:Y:S01]  /*01b0*/  IMAD.WIDE R8, R13, 0x4, R10 ;  /* 0x000000040d087825 */ /* 0x001fe200078e020a */
[----:B------:R-:W-:-:S06]  /*01c0*/  CS2R R10, SRZ ;  /* 0x00000000000a7805 */ /* 0x000fcc000001ff00 */
[----:B------:R-:W4:Y:S04]  /*01d0*/  @!P0 LDG.E.EL R10, desc[UR4][R6.64] ;  /* 0x00000004060a8981 */ /* 0x000f28000c2e1900 */
[----:B------:R-:W4:Y:S01]  /*01e0*/  @!P0 LDG.E.EL R11, desc[UR4][R8.64] ;  /* 0x00000004080b8981 */ /* 0x000f22000c2e1900 */
[----:B-1----:R-:W-:Y:S01]  /*01f0*/  MOV R2, 0x3e800000 ;  /* 0x3e80000000027802 */ /* 0x002fe20000000f00 */
[----:B--2---:R-:W-:-:S04]  /*0200*/  FADD R14, R14, 0.0010000000474974513054 ;  /* 0x3a83126f0e0e7421 */ /* 0x004fc80000000000 */
[----:B------:R-:W0:Y:S02]  /*0210*/  MUFU.SQRT R13, R14 ;  /* 0x0000000e000d7308 */ /* 0x000e240000002000 */
[C---:B0-----:R-:W-:Y:S02]  /*0220*/  FSETP.GT.AND P1, PT, R13.reuse, 8.50705917302346158658e+37, PT ;  /* 0x7e8000000d00780b */ /* 0x041fe40003f24000 */
[----:B------:R-:W-:-:S11]  /*0230*/  FSETP.GEU.AND P2, PT, R13, 1.175494350822287508e-38, PT ;  /* 0x008000000d00780b */ /* 0x000fd60003f4e000 */
[----:B------:R-:W-:-:S04]  /*0240*/  @P1 FMUL R13, R13, 0.25 ;  /* 0x3e8000000d0d1820 */ /* 0x000fc80000400000 */
[----:B------:R-:W-:-:S06]  /*0250*/  @!P2 FMUL R13, R13, 16777216 ;  /* 0x4b8000000d0da820 */ /* 0x000fcc0000400000 */
[----:B------:R-:W0:Y:S01]  /*0260*/  MUFU.RCP R13, R13 ;  /* 0x0000000d000d7308 */ /* 0x000e220000001000 */
[----:B------:R-:W-:-:S05]  /*0270*/  FSEL R2, R2, 1, P1 ;  /* 0x3f80000002027808 */ /* 0x000fca0000800000 */
[----:B------:R-:W-:Y:S01]  /*0280*/  @!P2 FMUL R2, R2, 16777216 ;  /* 0x4b8000000202a820 */ /* 0x000fe20000400000 */
[----:B---3--:R-:W-:-:S03]  /*0290*/  FADD R12, -R15, R12 ;  /* 0x0000000c0f0c7221 */ /* 0x008fc60000000100 */
[----:B0-----:R-:W-:-:S04]  /*02a0*/  FMUL R3, R13, R2 ;  /* 0x000000020d037220 */ /* 0x001fc80000400000 */
[----:B------:R-:W-:Y:S02]  /*02b0*/  FMUL R12, R12, R3 ;  /* 0x000000030c0c7220 */ /* 0x000fe40000400000 */
[----:B------:R-:W0:Y:S02]  /*02c0*/  LDC.64 R2, c[0x0][0x210] ;  /* 0x00008400ff027b82 */ /* 0x000e240000000a00 */
[----:B----4-:R-:W-:-:S05]  /*02d0*/  FFMA R11, R12, R10, R11 ;  /* 0x0000000a0c0b7223 */ /* 0x010fca000000000b */
[----:B------:R-:W-:-:S13]  /*02e0*/  FSETP.GT.AND P1, PT, R11, RZ, PT ;  /* 0x000000ff0b00720b */ /* 0x000fda0003f24000 */
[----:B------:R-:W-:Y:S01]  /*02f0*/  @!P1 FMUL R11, R11, 0.10000000149011611938 ;  /* 0x3dcccccd0b0b9820 */ /* 0x000fe20000400000 */
[----:B------:R-:W-:Y:S01]  /*0300*/  IADD3 R4, P1, R0, UR6, RZ ;  /* 0x0000000600047c10 */ /* 0x000fe2000ff3e0ff */
[----:B0-----:R-:W-:-:S03]  /*0310*/  IMAD.WIDE R2, R0, 0x4, R2 ;  /* 0x0000000400027825 */ /* 0x001fc600078e0202 */
[----:B------:R-:W-:Y:S02]  /*0320*/  FSETP.GT.AND P2, PT, R11, RZ, PT ;  /* 0x000000ff0b00720b */ /* 0x000fe40003f44000 */
[----:B------:R-:W-:Y:S01]  /*0330*/  LEA.HI.X.SX32 R5, R0, UR7, 0x1, P1 ;  /* 0x0000000700057c11 */ /* 0x000fe200088f0eff */
[----:B------:R0:W-:Y:S01]  /*0340*/  @!P0 STG.E desc[UR4][R2.64], R11 ;  /* 0x0000000b02008986 */ /* 0x0001e2000c101904 */
[----:B------:R-:W-:Y:S01]  /*0350*/  SEL R7, RZ, 0x1, !P2 ;  /* 0x00000001ff077807 */ /* 0x000fe20005000000 */
[----:B0-----:R-:W-:Y:S08]  /*0360*/  @P0 EXIT ;  /* 0x000000000000094d */ /* 0x001ff00003800000 */
[----:B------:R-:W-:Y:S01]  /*0370*/  STG.E.U8 desc[UR4][R4.64], R7 ;  /* 0x0000000704007986 */ /* 0x000fe2000c101104 */
[----:B------:R-:W-:Y:S05]  /*0380*/  EXIT ;  /* 0x000000000000794d */ /* 0x000fea0003800000 */
.L_x_0:
[----:B------:R-:W-:-:S00]  /*0390*/  BRA `(.L_x_0) ;  /* 0xfffffffc00fc7947 */ /* 0x000fc0000383ffff */
[----:B------:R-:W-:-:S00]  /*03a0*/  NOP ;  /* 0x0000000000007918 */ /* 0x000fc00000000000 */
        /* <DEDUP_REMOVED lines=13> */
.L_x_1:


//--------------------- .nv.global.init           --------------------------
	.section	.nv.global.init,"aw",@progbits
.nv.global.init:
	.type		_$_str,@object
	.size		_$_str,(_$_str_$_2 - _$_str)
_$_str:
        /*0000*/ 	.byte	0x5f, 0x5f, 0x43, 0x55, 0x44, 0x41, 0x5f, 0x46, 0x54, 0x5a, 0x00
	.type		_$_str_$_2,@object
	.size		_$_str_$_2,(.L_1 - _$_str_$_2)
_$_str_$_2:
        /*000b*/ 	.byte	0x5f, 0x5f, 0x43, 0x55, 0x44, 0x41, 0x5f, 0x50, 0x52, 0x45, 0x43, 0x5f, 0x53, 0x51, 0x52, 0x54
        /*001b*/ 	.byte	0x00
.L_1:


//--------------------- .nv.constant0.triton_poi_fused__native_batch_norm_legit_no_training_leaky_relu_leaky_relu_backward_14 --------------------------
	.section	.nv.constant0.triton_poi_fused__native_batch_norm_legit_no_training_leaky_relu_leaky_relu_backward_14,"a",@progbits
	.sectionflags	@""
	.align	4
.nv.constant0.triton_poi_fused__native_batch_norm_legit_no_training_leaky_relu_leaky_relu_backward_14:
	.zero		588
